//
// Generated by NVIDIA NVVM Compiler
//
// Compiler Build ID: CL-36424714
// Cuda compilation tools, release 13.0, V13.0.88
// Based on NVVM 20.0.0
//

.version 9.0
.target sm_100
.address_size 64

	// .globl	_Z11countPointsif
.global .align 4 .b8 precalc_xorwow_matrix[102400];
.global .align 4 .b8 precalc_xorwow_offset_matrix[102400];
.global .align 4 .b8 mrg32k3aM1[2304];
.global .align 4 .b8 mrg32k3aM2[2304];
.global .align 4 .b8 mrg32k3aM1SubSeq[2016];
.global .align 4 .b8 mrg32k3aM2SubSeq[2016];
.global .align 4 .b8 mrg32k3aM1Seq[2304];
.global .align 4 .b8 mrg32k3aM2Seq[2304];
.const .align 8 .b8 __cr_lgamma_table[72];
.global .attribute(.managed) .align 4 .u32 points_in_circle;
.global .attribute(.managed) .align 8 .f64 rnd_seed;

.visible .entry _Z11countPointsif(
	.param .u32 _Z11countPointsif_param_0,
	.param .f32 _Z11countPointsif_param_1
)
{
	.reg .pred 	%p<4>;
	.reg .b32 	%r<40>;
	.reg .b32 	%f<15>;
	.reg .b64 	%rd<2>;
	.reg .b64 	%fd<4>;

	ld.param.u32 	%r6, [_Z11countPointsif_param_0];
	ld.param.f32 	%f2, [_Z11countPointsif_param_1];
	mov.u32 	%r7, %ctaid.x;
	mov.u32 	%r1, %ntid.x;
	mov.u32 	%r8, %tid.x;
	mad.lo.s32 	%r39, %r7, %r1, %r8;
	setp.ge.u32 	%p1, %r39, %r6;
	@%p1 bra 	$L__BB0_5;
	ld.global.f64 	%fd1, [rnd_seed];
	mul.f32 	%f1, %f2, %f2;
	mov.u32 	%r9, %nctaid.x;
	mul.lo.s32 	%r3, %r1, %r9;
$L__BB0_2:
	cvt.rn.f64.u32 	%fd2, %r39;
	add.f64 	%fd3, %fd1, %fd2;
	cvt.rzi.u64.f64 	%rd1, %fd3;
	cvt.u32.u64 	%r10, %rd1;
	xor.b32  	%r11, %r10, -1429050551;
	mul.lo.s32 	%r12, %r11, 1099087573;
	{ .reg .b32 tmp; mov.b64 {tmp, %r13}, %rd1; }
	xor.b32  	%r14, %r13, -136515619;
	mad.lo.s32 	%r15, %r14, -1703105765, %r12;
	add.s32 	%r16, %r15, 6615241;
	add.s32 	%r17, %r12, 123456789;
	xor.b32  	%r18, %r12, 362436069;
	add.s32 	%r19, %r12, 5783321;
	shr.u32 	%r20, %r17, 2;
	xor.b32  	%r21, %r20, %r17;
	shl.b32 	%r22, %r19, 4;
	shl.b32 	%r23, %r21, 1;
	xor.b32  	%r24, %r22, %r23;
	xor.b32  	%r25, %r24, %r19;
	xor.b32  	%r26, %r25, %r21;
	add.s32 	%r27, %r16, %r26;
	add.s32 	%r28, %r27, 362437;
	cvt.rn.f32.u32 	%f3, %r28;
	fma.rn.f32 	%f4, %f3, 0f2F800000, 0f2F000000;
	add.f32 	%f5, %f4, %f4;
	mul.f32 	%f6, %f2, %f5;
	shr.u32 	%r29, %r18, 2;
	xor.b32  	%r30, %r29, %r18;
	shl.b32 	%r31, %r26, 4;
	shl.b32 	%r32, %r30, 1;
	xor.b32  	%r33, %r32, %r31;
	xor.b32  	%r34, %r33, %r30;
	xor.b32  	%r35, %r34, %r26;
	add.s32 	%r36, %r16, %r35;
	add.s32 	%r37, %r36, 724874;
	cvt.rn.f32.u32 	%f7, %r37;
	fma.rn.f32 	%f8, %f7, 0f2F800000, 0f2F000000;
	add.f32 	%f9, %f8, %f8;
	mul.f32 	%f10, %f2, %f9;
	sub.f32 	%f11, %f6, %f2;
	sub.f32 	%f12, %f10, %f2;
	mul.f32 	%f13, %f12, %f12;
	fma.rn.f32 	%f14, %f11, %f11, %f13;
	setp.gtu.f32 	%p2, %f14, %f1;
	@%p2 bra 	$L__BB0_4;
	atom.global.add.u32 	%r38, [points_in_circle], 1;
$L__BB0_4:
	add.s32 	%r39, %r39, %r3;
	setp.lt.u32 	%p3, %r39, %r6;
	@%p3 bra 	$L__BB0_2;
$L__BB0_5:
	ret;

}


// ===== COMPILED SASS (sm_100) =====

	.target	sm_100

	.elftype	@"ET_EXEC"


//--------------------- .note.nv.tkinfo           --------------------------
	.section	.note.nv.tkinfo,"",@"SHT_NOTE"
	.sectionflags	@"SHF_NOTE_NV_TKINFO"
	.tkinfo
        /*0018*/ 	.word	0x00000002
        /*0030*/ 	.string	""
        /*0030*/ 	.string	"ptxas"
        /*0030*/ 	.string	"Cuda compilation tools, release 13.0, V13.0.88"
        /*0030*/ 	.string	"Build cuda_13.0.r13.0/compiler.36424714_0"
        /*0030*/ 	.string	"-arch sm_100 -m 64 "



//--------------------- .note.nv.cuinfo           --------------------------
	.section	.note.nv.cuinfo,"",@"SHT_NOTE"
	.sectionflags	@"SHF_NOTE_NV_CUINFO"
        /*0018*/ 	.short	0x0002
        /*001a*/ 	.short	0x0064
        /*001c*/ 	.short	0x0082
	.zero		2


//--------------------- .nv.info                  --------------------------
	.section	.nv.info,"",@"SHT_CUDA_INFO"
	.align	4


	//----- nvinfo : EIATTR_REGCOUNT
	.align		4
        /*0000*/ 	.byte	0x04, 0x2f
        /*0002*/ 	.short	(.L_12 - .L_11)
	.align		4
.L_11:
        /*0004*/ 	.word	index@(_Z11countPointsif)
        /*0008*/ 	.word	0x00000012


	//----- nvinfo : EIATTR_FRAME_SIZE
	.align		4
.L_12:
        /*000c*/ 	.byte	0x04, 0x11
        /*000e*/ 	.short	(.L_14 - .L_13)
	.align		4
.L_13:
        /*0010*/ 	.word	index@(_Z11countPointsif)
        /*0014*/ 	.word	0x00000000


	//----- nvinfo : EIATTR_MIN_STACK_SIZE
	.align		4
.L_14:
        /*0018*/ 	.byte	0x04, 0x12
        /*001a*/ 	.short	(.L_16 - .L_15)
	.align		4
.L_15:
        /*001c*/ 	.word	index@(_Z11countPointsif)
        /*0020*/ 	.word	0x00000000
.L_16:


//--------------------- .nv.compat                --------------------------
	.section	.nv.compat,"",@"SHT_CUDA_COMPAT_INFO"
	.align	4
        /*0000*/ 	.byte	0x02, 0x09, 0x00, 0x00, 0x02, 0x02, 0x01, 0x00, 0x02, 0x05, 0x05, 0x00, 0x03, 0x07, 0x01, 0x01
        /*0010*/ 	.byte	0x02, 0x03, 0x00, 0x00, 0x02, 0x06, 0x01, 0x00, 0x04, 0x0b, 0x08, 0x00, 0x01, 0x00, 0x00, 0x00
        /*0020*/ 	.byte	0x00, 0x00, 0x00, 0x00


//--------------------- .nv.info._Z11countPointsif --------------------------
	.section	.nv.info._Z11countPointsif,"",@"SHT_CUDA_INFO"
	.sectionflags	@""
	.align	4


	//----- nvinfo : EIATTR_CUDA_API_VERSION
	.align		4
        /*0000*/ 	.byte	0x04, 0x37
        /*0002*/ 	.short	(.L_18 - .L_17)
.L_17:
        /*0004*/ 	.word	0x00000082


	//----- nvinfo : EIATTR_KPARAM_INFO
	.align		4
.L_18:
        /*0008*/ 	.byte	0x04, 0x17
        /*000a*/ 	.short	(.L_20 - .L_19)
.L_19:
        /*000c*/ 	.word	0x00000000
        /*0010*/ 	.short	0x0001
        /*0012*/ 	.short	0x0004
        /*0014*/ 	.byte	0x00, 0xf0, 0x11, 0x00


	//----- nvinfo : EIATTR_KPARAM_INFO
	.align		4
.L_20:
        /*0018*/ 	.byte	0x04, 0x17
        /*001a*/ 	.short	(.L_22 - .L_21)
.L_21:
        /*001c*/ 	.word	0x00000000
        /*0020*/ 	.short	0x0000
        /*0022*/ 	.short	0x0000
        /*0024*/ 	.byte	0x00, 0xf0, 0x11, 0x00


	//----- nvinfo : EIATTR_SPARSE_MMA_MASK
	.align		4
.L_22:
        /*0028*/ 	.byte	0x03, 0x50
        /*002a*/ 	.short	0x0000


	//----- nvinfo : EIATTR_MAXREG_COUNT
	.align		4
        /*002c*/ 	.byte	0x03, 0x1b
        /*002e*/ 	.short	0x00ff


	//----- nvinfo : EIATTR_MERCURY_ISA_VERSION
	.align		4
        /*0030*/ 	.byte	0x03, 0x5f
        /*0032*/ 	.short	0x0101


	//----- nvinfo : EIATTR_INT_WARP_WIDE_INSTR_OFFSETS
	.align		4
        /*0034*/ 	.byte	0x04, 0x31
        /*0036*/ 	.short	(.L_24 - .L_23)


	//   ....[0]....
.L_23:
        /*0038*/ 	.word	0x000003b0


	//----- nvinfo : EIATTR_VRC_CTA_INIT_COUNT
	.align		4
.L_24:
        /*003c*/ 	.byte	0x02, 0x4a
	.zero		1
	.zero		1


	//----- nvinfo : EIATTR_EXIT_INSTR_OFFSETS
	.align		4
        /*0040*/ 	.byte	0x04, 0x1c
        /*0042*/ 	.short	(.L_26 - .L_25)


	//   ....[0]....
.L_25:
        /*0044*/ 	.word	0x00000070


	//   ....[1]....
        /*0048*/ 	.word	0x00000420


	//----- nvinfo : EIATTR_CRS_STACK_SIZE
	.align		4
.L_26:
        /*004c*/ 	.byte	0x04, 0x1e
        /*004e*/ 	.short	(.L_28 - .L_27)
.L_27:
        /*0050*/ 	.word	0x00000000


	//----- nvinfo : EIATTR_CBANK_PARAM_SIZE
	.align		4
.L_28:
        /*0054*/ 	.byte	0x03, 0x19
        /*0056*/ 	.short	0x0008


	//----- nvinfo : EIATTR_PARAM_CBANK
	.align		4
        /*0058*/ 	.byte	0x04, 0x0a
        /*005a*/ 	.short	(.L_30 - .L_29)
	.align		4
.L_29:
        /*005c*/ 	.word	index@(.nv.constant0._Z11countPointsif)
        /*0060*/ 	.short	0x0380
        /*0062*/ 	.short	0x0008


	//----- nvinfo : EIATTR_SW_WAR
	.align		4
.L_30:
        /*0064*/ 	.byte	0x04, 0x36
        /*0066*/ 	.short	(.L_32 - .L_31)
.L_31:
        /*0068*/ 	.word	0x00000008
.L_32:


//--------------------- .nv.callgraph             --------------------------
	.section	.nv.callgraph,"",@"SHT_CUDA_CALLGRAPH"
	.align	4
	.sectionentsize	8
	.align		4
        /*0000*/ 	.word	0x00000000
	.align		4
        /*0004*/ 	.word	0xffffffff
	.align		4
        /*0008*/ 	.word	0x00000000
	.align		4
        /*000c*/ 	.word	0xfffffffe
	.align		4
        /*0010*/ 	.word	0x00000000
	.align		4
        /*0014*/ 	.word	0xfffffffd
	.align		4
        /*0018*/ 	.word	0x00000000
	.align		4
        /*001c*/ 	.word	0xfffffffc


//--------------------- .nv.constant4             --------------------------
	.section	.nv.constant4,"a",@progbits
	.align	8
	.align		8
.nv.constant4:
        /*0000*/ 	.dword	precalc_xorwow_matrix
	.align		8
        /*0008*/ 	.dword	precalc_xorwow_offset_matrix
	.align		8
        /*0010*/ 	.dword	mrg32k3aM1
	.align		8
        /*0018*/ 	.dword	mrg32k3aM2
	.align		8
        /*0020*/ 	.dword	mrg32k3aM1SubSeq
	.align		8
        /*0028*/ 	.dword	mrg32k3aM2SubSeq
	.align		8
        /*0030*/ 	.dword	mrg32k3aM1Seq
	.align		8
        /*0038*/ 	.dword	mrg32k3aM2Seq
	.align		8
        /*0040*/ 	.dword	points_in_circle
	.align		8
        /*0048*/ 	.dword	rnd_seed


//--------------------- .nv.constant3             --------------------------
	.section	.nv.constant3,"a",@progbits
	.align	8
.nv.constant3:
	.type		__cr_lgamma_table,@object
	.size		__cr_lgamma_table,(.L_8 - __cr_lgamma_table)
__cr_lgamma_table:
        /*0000*/ 	.byte	0x00, 0x00, 0x00, 0x00, 0x00, 0x00, 0x00, 0x00, 0x00, 0x00, 0x00, 0x00, 0x00, 0x00, 0x00, 0x00
        /*0010*/ 	.byte	0xef, 0x39, 0xfa, 0xfe, 0x42, 0x2e, 0xe6, 0x3f, 0x02, 0x20, 0x2a, 0xfa, 0x0b, 0xab, 0xfc, 0x3f
        /*0020*/ 	.byte	0xf9, 0x2c, 0x92, 0x7c, 0xa7, 0x6c, 0x09, 0x40, 0xc9, 0x79, 0x44, 0x3c, 0x64, 0x26, 0x13, 0x40
        /*0030*/ 	.byte	0xca, 0x01, 0xcf, 0x3a, 0x27, 0x51, 0x1a, 0x40, 0x30, 0xcc, 0x2d, 0xf3, 0xe1, 0x0c, 0x21, 0x40
        /*0040*/ 	.byte	0x0d, 0xb7, 0xfc, 0x82, 0x8e, 0x35, 0x25, 0x40
.L_8:


//--------------------- .text._Z11countPointsif   --------------------------
	.section	.text._Z11countPointsif,"ax",@progbits
	.align	128
        .global         _Z11countPointsif
        .type           _Z11countPointsif,@function
        .size           _Z11countPointsif,(.L_x_4 - _Z11countPointsif)
        .other          _Z11countPointsif,@"STO_CUDA_ENTRY STV_DEFAULT"
_Z11countPointsif:
.text._Z11countPointsif:
[----:B------:R-:W-:Y:S01]  /*0000*/  LDC R1, c[0x0][0x37c] ;  /* 0x0000df00ff017b82 */ /* 0x000fe20000000800 */
[----:B------:R-:W0:Y:S07]  /*0010*/  S2R R9, SR_TID.X ;  /* 0x0000000000097919 */ /* 0x000e2e0000002100 */
[----:B------:R-:W0:Y:S01]  /*0020*/  S2UR UR4, SR_CTAID.X ;  /* 0x00000000000479c3 */ /* 0x000e220000002500 */
[----:B------:R-:W1:Y:S07]  /*0030*/  LDCU UR5, c[0x0][0x380] ;  /* 0x00007000ff0577ac */ /* 0x000e6e0008000800 */
[----:B------:R-:W0:Y:S02]  /*0040*/  LDC R0, c[0x0][0x360] ;  /* 0x0000d800ff007b82 */ /* 0x000e240000000800 */
[----:B0-----:R-:W-:-:S05]  /*0050*/  IMAD R9, R0, UR4, R9 ;  /* 0x0000000400097c24 */ /* 0x001fca000f8e0209 */
[----:B-1----:R-:W-:-:S13]  /*0060*/  ISETP.GE.U32.AND P0, PT, R9, UR5, PT ;  /* 0x0000000509007c0c */ /* 0x002fda000bf06070 */
[----:B------:R-:W-:Y:S05]  /*0070*/  @P0 EXIT ;  /* 0x000000000000094d */ /* 0x000fea0003800000 */
[----:B------:R-:W0:Y:S01]  /*0080*/  LDC.64 R2, c[0x4][0x48] ;  /* 0x01001200ff027b82 */ /* 0x000e220000000a00 */
[----:B------:R-:W0:Y:S07]  /*0090*/  LDCU.64 UR4, c[0x0][0x358] ;  /* 0x00006b00ff0477ac */ /* 0x000e2e0008000a00 */
[----:B------:R-:W1:Y:S01]  /*00a0*/  LDC R8, c[0x0][0x384] ;  /* 0x0000e100ff087b82 */ /* 0x000e620000000800 */
[----:B------:R-:W2:Y:S07]  /*00b0*/  LDCU UR6, c[0x0][0x370] ;  /* 0x00006e00ff0677ac */ /* 0x000eae0008000800 */
[----:B------:R-:W3:Y:S01]  /*00c0*/  LDC.64 R4, c[0x0][0x380] ;  /* 0x0000e000ff047b82 */ /* 0x000ee20000000a00 */
[----:B0-----:R-:W5:Y:S01]  /*00d0*/  LDG.E.64 R2, desc[UR4][R2.64] ;  /* 0x0000000402027981 */ /* 0x001f62000c1e1b00 */
[----:B--2---:R-:W-:-:S02]  /*00e0*/  IMAD R0, R0, UR6, RZ ;  /* 0x0000000600007c24 */ /* 0x004fc4000f8e02ff */
[----:B-1----:R-:W-:-:S07]  /*00f0*/  FMUL R8, R8, R8 ;  /* 0x0000000808087220 */ /* 0x002fce0000400000 */
.L_x_2:
[----:B0-----:R0:W1:Y:S01]  /*0100*/  I2F.F64.U32 R6, R9 ;  /* 0x0000000900067312 */ /* 0x0010620000201800 */
[----:B------:R-:W-:Y:S01]  /*0110*/  BSSY.RECONVERGENT B0, `(.L_x_0) ;  /* 0x000002f000007945 */ /* 0x000fe20003800200 */
[----:B0-----:R-:W-:-:S04]  /*0120*/  IADD3 R9, PT, PT, R0, R9, RZ ;  /* 0x0000000900097210 */ /* 0x001fc80007ffe0ff */
[----:B---3--:R-:W-:Y:S01]  /*0130*/  ISETP.GE.U32.AND P0, PT, R9, R4, PT ;  /* 0x000000040900720c */ /* 0x008fe20003f06070 */
[----:B-1---5:R-:W-:-:S10]  /*0140*/  DADD R6, R2, R6 ;  /* 0x0000000002067229 */ /* 0x022fd40000000006 */
[----:B------:R-:W0:Y:S02]  /*0150*/  F2I.U64.F64.TRUNC R6, R6 ;  /* 0x0000000600067311 */ /* 0x000e24000030d800 */
[----:B0-----:R-:W-:Y:S02]  /*0160*/  LOP3.LUT R10, R6, 0xaad26b49, RZ, 0x3c, !PT ;  /* 0xaad26b49060a7812 */ /* 0x001fe400078e3cff */
[----:B------:R-:W-:-:S03]  /*0170*/  LOP3.LUT R7, R7, 0xf7dcefdd, RZ, 0x3c, !PT ;  /* 0xf7dcefdd07077812 */ /* 0x000fc600078e3cff */
[----:B------:R-:W-:-:S04]  /*0180*/  IMAD R10, R10, 0x4182bed5, RZ ;  /* 0x4182bed50a0a7824 */ /* 0x000fc800078e02ff */
[C---:B------:R-:W-:Y:S02]  /*0190*/  VIADD R11, R10.reuse, 0x75bcd15 ;  /* 0x075bcd150a0b7836 */ /* 0x040fe40000000000 */
[----:B------:R-:W-:Y:S02]  /*01a0*/  VIADD R12, R10, 0x583f19 ;  /* 0x00583f190a0c7836 */ /* 0x000fe40000000000 */
[----:B------:R-:W-:Y:S01]  /*01b0*/  IMAD R7, R7, -0x658354e5, R10 ;  /* 0x9a7cab1b07077824 */ /* 0x000fe200078e020a */
[----:B------:R-:W-:Y:S01]  /*01c0*/  SHF.R.U32.HI R14, RZ, 0x2, R11 ;  /* 0x00000002ff0e7819 */ /* 0x000fe2000001160b */
[----:B------:R-:W-:-:S03]  /*01d0*/  IMAD.SHL.U32 R13, R12, 0x10, RZ ;  /* 0x000000100c0d7824 */ /* 0x000fc600078e00ff */
[----:B------:R-:W-:Y:S02]  /*01e0*/  LOP3.LUT R14, R14, R11, RZ, 0x3c, !PT ;  /* 0x0000000b0e0e7212 */ /* 0x000fe400078e3cff */
[----:B------:R-:W-:Y:S02]  /*01f0*/  LOP3.LUT R11, R10, 0x159a55e5, RZ, 0x3c, !PT ;  /* 0x159a55e50a0b7812 */ /* 0x000fe400078e3cff */
[----:B------:R-:W-:Y:S02]  /*0200*/  SHF.L.U32 R15, R14, 0x1, RZ ;  /* 0x000000010e0f7819 */ /* 0x000fe400000006ff */
[----:B------:R-:W-:Y:S02]  /*0210*/  SHF.R.U32.HI R11, RZ, 0x2, R11 ;  /* 0x00000002ff0b7819 */ /* 0x000fe4000001160b */
[----:B------:R-:W-:Y:S02]  /*0220*/  LOP3.LUT R13, R12, R13, R15, 0x96, !PT ;  /* 0x0000000d0c0d7212 */ /* 0x000fe400078e960f */
[----:B------:R-:W-:Y:S01]  /*0230*/  LOP3.LUT R11, R11, 0x159a55e5, R10, 0x96, !PT ;  /* 0x159a55e50b0b7812 */ /* 0x000fe200078e960a */
[----:B------:R-:W-:Y:S01]  /*0240*/  IMAD.MOV.U32 R10, RZ, RZ, 0x2f800000 ;  /* 0x2f800000ff0a7424 */ /* 0x000fe200078e00ff */
[----:B------:R-:W-:-:S02]  /*0250*/  LOP3.LUT R14, R13, R14, RZ, 0x3c, !PT ;  /* 0x0000000e0d0e7212 */ /* 0x000fc400078e3cff */
[----:B------:R-:W-:Y:S01]  /*0260*/  IADD3 R7, PT, PT, R7, 0x64f0c9, RZ ;  /* 0x0064f0c907077810 */ /* 0x000fe20007ffe0ff */
[----:B------:R-:W-:Y:S02]  /*0270*/  IMAD.SHL.U32 R12, R11, 0x2, RZ ;  /* 0x000000020b0c7824 */ /* 0x000fe400078e00ff */
[----:B------:R-:W-:-:S05]  /*0280*/  IMAD.SHL.U32 R6, R14, 0x10, RZ ;  /* 0x000000100e067824 */ /* 0x000fca00078e00ff */
[----:B------:R-:W-:-:S04]  /*0290*/  LOP3.LUT R11, R11, R12, R6, 0x96, !PT ;  /* 0x0000000c0b0b7212 */ /* 0x000fc800078e9606 */
[----:B------:R-:W-:-:S04]  /*02a0*/  LOP3.LUT R6, R11, R14, RZ, 0x3c, !PT ;  /* 0x0000000e0b067212 */ /* 0x000fc800078e3cff */
[C---:B------:R-:W-:Y:S02]  /*02b0*/  IADD3 R6, PT, PT, R7.reuse, 0xb0f8a, R6 ;  /* 0x000b0f8a07067810 */ /* 0x040fe40007ffe006 */
[----:B------:R-:W-:Y:S02]  /*02c0*/  IADD3 R7, PT, PT, R7, 0x587c5, R14 ;  /* 0x000587c507077810 */ /* 0x000fe40007ffe00e */
[----:B------:R-:W-:Y:S02]  /*02d0*/  I2FP.F32.U32 R6, R6 ;  /* 0x0000000600067245 */ /* 0x000fe40000201000 */
[----:B------:R-:W-:-:S03]  /*02e0*/  I2FP.F32.U32 R7, R7 ;  /* 0x0000000700077245 */ /* 0x000fc60000201000 */
[-C--:B------:R-:W-:Y:S02]  /*02f0*/  FFMA R6, R6, R10.reuse, 1.1641532182693481445e-10 ;  /* 0x2f00000006067423 */ /* 0x080fe4000000000a */
[----:B------:R-:W-:Y:S02]  /*0300*/  FFMA R7, R7, R10, 1.1641532182693481445e-10 ;  /* 0x2f00000007077423 */ /* 0x000fe4000000000a */
[----:B------:R-:W-:Y:S02]  /*0310*/  FADD R10, R6, R6 ;  /* 0x00000006060a7221 */ /* 0x000fe40000000000 */
[----:B------:R-:W-:Y:S02]  /*0320*/  FADD R6, R7, R7 ;  /* 0x0000000707067221 */ /* 0x000fe40000000000 */
[-CC-:B------:R-:W-:Y:S02]  /*0330*/  FFMA R10, R10, R5.reuse, -R5.reuse ;  /* 0x000000050a0a7223 */ /* 0x180fe40000000805 */
[----:B------:R-:W-:-:S02]  /*0340*/  FFMA R6, R6, R5, -R5 ;  /* 0x0000000506067223 */ /* 0x000fc40000000805 */
[----:B------:R-:W-:-:S04]  /*0350*/  FMUL R7, R10, R10 ;  /* 0x0000000a0a077220 */ /* 0x000fc80000400000 */
[----:B------:R-:W-:-:S05]  /*0360*/  FFMA R7, R6, R6, R7 ;  /* 0x0000000606077223 */ /* 0x000fca0000000007 */
[----:B------:R-:W-:-:S13]  /*0370*/  FSETP.GTU.AND P1, PT, R7, R8, PT ;  /* 0x000000080700720b */ /* 0x000fda0003f2c000 */
[----:B------:R-:W-:Y:S05]  /*0380*/  @P1 BRA `(.L_x_1) ;  /* 0x00000000001c1947 */ /* 0x000fea0003800000 */
[----:B------:R-:W0:Y:S01]  /*0390*/  S2R R10, SR_LANEID ;  /* 0x00000000000a7919 */ /* 0x000e220000000000 */
[----:B------:R-:W1:Y:S01]  /*03a0*/  LDC.64 R6, c[0x4][0x40] ;  /* 0x01001000ff067b82 */ /* 0x000e620000000a00 */
[----:B------:R-:W-:Y:S02]  /*03b0*/  VOTEU.ANY UR6, UPT, PT ;  /* 0x0000000000067886 */ /* 0x000fe400038e0100 */
[----:B------:R-:W-:Y:S02]  /*03c0*/  UFLO.U32 UR7, UR6 ;  /* 0x00000006000772bd */ /* 0x000fe400080e0000 */
[----:B------:R-:W1:Y:S04]  /*03d0*/  POPC R11, UR6 ;  /* 0x00000006000b7d09 */ /* 0x000e680008000000 */
[----:B0-----:R-:W-:-:S13]  /*03e0*/  ISETP.EQ.U32.AND P1, PT, R10, UR7, PT ;  /* 0x000000070a007c0c */ /* 0x001fda000bf22070 */
[----:B-1----:R0:W-:Y:S02]  /*03f0*/  @P1 REDG.E.ADD.STRONG.GPU desc[UR4][R6.64], R11 ;  /* 0x0000000b0600198e */ /* 0x0021e4000c12e104 */
.L_x_1:
[----:B------:R-:W-:Y:S05]  /*0400*/  BSYNC.RECONVERGENT B0 ;  /* 0x0000000000007941 */ /* 0x000fea0003800200 */
.L_x_0:
[----:B------:R-:W-:Y:S05]  /*0410*/  @!P0 BRA `(.L_x_2) ;  /* 0xfffffffc00388947 */ /* 0x000fea000383ffff */
[----:B------:R-:W-:Y:S05]  /*0420*/  EXIT ;  /* 0x000000000000794d */ /* 0x000fea0003800000 */
.L_x_3:
[----:B------:R-:W-:-:S00]  /*0430*/  BRA `(.L_x_3) ;  /* 0xfffffffc00fc7947 */ /* 0x000fc0000383ffff */
[----:B------:R-:W-:-:S00]  /*0440*/  NOP ;  /* 0x0000000000007918 */ /* 0x000fc00000000000 */
        /* <DEDUP_REMOVED lines=11> */
.L_x_4:


//--------------------- .nv.global.init           --------------------------
	.section	.nv.global.init,"aw",@progbits
	.align	4
.nv.global.init:
	.type		mrg32k3aM1SubSeq,@object
	.size		mrg32k3aM1SubSeq,(mrg32k3aM2SubSeq - mrg32k3aM1SubSeq)
mrg32k3aM1SubSeq:
        /*0000*/ 	.byte	0x0b, 0xcc, 0xee, 0x04, 0x73, 0x29, 0x8b, 0x6f, 0xf6, 0x53, 0x03, 0xf6, 0x23, 0xf6, 0xea, 0xda
        /* <DEDUP_REMOVED lines=125> */
	.type		mrg32k3aM2SubSeq,@object
	.size		mrg32k3aM2SubSeq,(mrg32k3aM1 - mrg32k3aM2SubSeq)
mrg32k3aM2SubSeq:
        /* <DEDUP_REMOVED lines=126> */
	.type		mrg32k3aM1,@object
	.size		mrg32k3aM1,(mrg32k3aM1Seq - mrg32k3aM1)
mrg32k3aM1:
        /* <DEDUP_REMOVED lines=144> */
	.type		mrg32k3aM1Seq,@object
	.size		mrg32k3aM1Seq,(mrg32k3aM2 - mrg32k3aM1Seq)
mrg32k3aM1Seq:
        /* <DEDUP_REMOVED lines=144> */
	.type		mrg32k3aM2,@object
	.size		mrg32k3aM2,(mrg32k3aM2Seq - mrg32k3aM2)
mrg32k3aM2:
        /* <DEDUP_REMOVED lines=144> */
	.type		mrg32k3aM2Seq,@object
	.size		mrg32k3aM2Seq,(precalc_xorwow_matrix - mrg32k3aM2Seq)
mrg32k3aM2Seq:
        /* <DEDUP_REMOVED lines=144> */
	.type		precalc_xorwow_matrix,@object
	.size		precalc_xorwow_matrix,(precalc_xorwow_offset_matrix - precalc_xorwow_matrix)
precalc_xorwow_matrix:
        /* <DEDUP_REMOVED lines=6400> */
	.type		precalc_xorwow_offset_matrix,@object
	.size		precalc_xorwow_offset_matrix,(.L_1 - precalc_xorwow_offset_matrix)
precalc_xorwow_offset_matrix:
        /* <DEDUP_REMOVED lines=6400> */
.L_1:


//--------------------- .nv.shared.reserved.0     --------------------------
	.section	.nv.shared.reserved.0,"aw",@nobits
	.weak		__nv_reservedSMEM_offset_0_alias
	.size		__nv_reservedSMEM_offset_0_alias, 0, 64
	.other		__nv_reservedSMEM_offset_0_alias,@"STO_CUDA_RESERVED_SHARED STV_DEFAULT"
__nv_reservedSMEM_offset_0_alias:
	.zero		0
	.zero		64


//--------------------- .nv.global                --------------------------
	.section	.nv.global,"aw",@nobits
	.align	8
.nv.global:
	.type		rnd_seed,@object
	.size		rnd_seed,(points_in_circle - rnd_seed)
	.other		rnd_seed,@"STV_DEFAULT STO_CUDA_MANAGED"
rnd_seed:
	.zero		8
	.type		points_in_circle,@object
	.size		points_in_circle,(.L_9 - points_in_circle)
	.other		points_in_circle,@"STV_DEFAULT STO_CUDA_MANAGED"
points_in_circle:
	.zero		4
.L_9:


//--------------------- .nv.constant0._Z11countPointsif --------------------------
	.section	.nv.constant0._Z11countPointsif,"a",@progbits
	.sectionflags	@""
	.align	4
.nv.constant0._Z11countPointsif:
	.zero		904


//--------------------- SYMBOLS --------------------------

	.type		.nv.reservedSmem.offset0,@object
	.size		.nv.reservedSmem.offset0,0x4
